//
// Generated by NVIDIA NVVM Compiler
//
// Compiler Build ID: CL-36424714
// Cuda compilation tools, release 13.0, V13.0.88
// Based on NVVM 20.0.0
//

.version 9.0
.target sm_100
.address_size 64

	// .globl	_Z4fdtdPdS_S_S_S_S_S_id

.visible .entry _Z4fdtdPdS_S_S_S_S_S_id(
	.param .u64 .ptr .align 1 _Z4fdtdPdS_S_S_S_S_S_id_param_0,
	.param .u64 .ptr .align 1 _Z4fdtdPdS_S_S_S_S_S_id_param_1,
	.param .u64 .ptr .align 1 _Z4fdtdPdS_S_S_S_S_S_id_param_2,
	.param .u64 .ptr .align 1 _Z4fdtdPdS_S_S_S_S_S_id_param_3,
	.param .u64 .ptr .align 1 _Z4fdtdPdS_S_S_S_S_S_id_param_4,
	.param .u64 .ptr .align 1 _Z4fdtdPdS_S_S_S_S_S_id_param_5,
	.param .u64 .ptr .align 1 _Z4fdtdPdS_S_S_S_S_S_id_param_6,
	.param .u32 _Z4fdtdPdS_S_S_S_S_S_id_param_7,
	.param .f64 _Z4fdtdPdS_S_S_S_S_S_id_param_8
)
{
	.reg .pred 	%p<4>;
	.reg .b32 	%r<5>;
	.reg .b64 	%rd<31>;
	.reg .b64 	%fd<26>;

	ld.param.u64 	%rd8, [_Z4fdtdPdS_S_S_S_S_S_id_param_0];
	ld.param.u64 	%rd9, [_Z4fdtdPdS_S_S_S_S_S_id_param_1];
	ld.param.u64 	%rd4, [_Z4fdtdPdS_S_S_S_S_S_id_param_2];
	ld.param.u64 	%rd5, [_Z4fdtdPdS_S_S_S_S_S_id_param_3];
	ld.param.u64 	%rd6, [_Z4fdtdPdS_S_S_S_S_S_id_param_4];
	ld.param.u64 	%rd10, [_Z4fdtdPdS_S_S_S_S_S_id_param_5];
	ld.param.u64 	%rd7, [_Z4fdtdPdS_S_S_S_S_S_id_param_6];
	ld.param.u32 	%r2, [_Z4fdtdPdS_S_S_S_S_S_id_param_7];
	ld.param.f64 	%fd1, [_Z4fdtdPdS_S_S_S_S_S_id_param_8];
	cvta.to.global.u64 	%rd1, %rd8;
	cvta.to.global.u64 	%rd2, %rd9;
	cvta.to.global.u64 	%rd3, %rd10;
	mov.u32 	%r1, %tid.x;
	setp.eq.s32 	%p1, %r1, 0;
	@%p1 bra 	$L__BB0_2;
	mul.wide.u32 	%rd11, %r1, 8;
	add.s64 	%rd12, %rd3, %rd11;
	ld.global.f64 	%fd2, [%rd12];
	add.s32 	%r3, %r1, -1;
	mul.wide.u32 	%rd13, %r3, 8;
	add.s64 	%rd14, %rd2, %rd13;
	ld.global.f64 	%fd3, [%rd14];
	add.s64 	%rd15, %rd2, %rd11;
	ld.global.f64 	%fd4, [%rd15];
	sub.f64 	%fd5, %fd3, %fd4;
	fma.rn.f64 	%fd6, %fd5, 0d3FE0000000000000, %fd2;
	st.global.f64 	[%rd12], %fd6;
$L__BB0_2:
	setp.eq.s32 	%p2, %r1, 0;
	ld.global.f64 	%fd7, [%rd3+40];
	add.f64 	%fd8, %fd1, %fd7;
	st.global.f64 	[%rd3+40], %fd8;
	@%p2 bra 	$L__BB0_4;
	cvta.to.global.u64 	%rd16, %rd5;
	mul.wide.u32 	%rd17, %r1, 8;
	add.s64 	%rd18, %rd16, %rd17;
	ld.global.f64 	%fd9, [%rd18];
	add.s64 	%rd19, %rd3, %rd17;
	ld.global.f64 	%fd10, [%rd19];
	cvta.to.global.u64 	%rd20, %rd7;
	add.s64 	%rd21, %rd20, %rd17;
	ld.global.f64 	%fd11, [%rd21];
	sub.f64 	%fd12, %fd10, %fd11;
	mul.f64 	%fd13, %fd9, %fd12;
	add.s64 	%rd22, %rd1, %rd17;
	st.global.f64 	[%rd22], %fd13;
	ld.global.f64 	%fd14, [%rd21];
	cvta.to.global.u64 	%rd23, %rd6;
	add.s64 	%rd24, %rd23, %rd17;
	ld.global.f64 	%fd15, [%rd24];
	fma.rn.f64 	%fd16, %fd13, %fd15, %fd14;
	st.global.f64 	[%rd21], %fd16;
$L__BB0_4:
	cvta.to.global.u64 	%rd25, %rd4;
	ld.global.f64 	%fd17, [%rd25];
	st.global.f64 	[%rd1], %fd17;
	ld.global.f64 	%fd18, [%rd1+8];
	st.global.f64 	[%rd25], %fd18;
	ld.global.f64 	%fd19, [%rd25+8];
	add.s32 	%r4, %r2, -1;
	mul.wide.s32 	%rd26, %r2, 8;
	add.s64 	%rd27, %rd1, %rd26;
	st.global.f64 	[%rd27+-8], %fd19;
	ld.global.f64 	%fd20, [%rd27+-16];
	st.global.f64 	[%rd25+8], %fd20;
	setp.ge.s32 	%p3, %r1, %r4;
	@%p3 bra 	$L__BB0_6;
	mul.wide.u32 	%rd28, %r1, 8;
	add.s64 	%rd29, %rd2, %rd28;
	ld.global.f64 	%fd21, [%rd29];
	add.s64 	%rd30, %rd1, %rd28;
	ld.global.f64 	%fd22, [%rd30];
	ld.global.f64 	%fd23, [%rd30+8];
	sub.f64 	%fd24, %fd22, %fd23;
	fma.rn.f64 	%fd25, %fd24, 0d3FE0000000000000, %fd21;
	st.global.f64 	[%rd29], %fd25;
$L__BB0_6:
	ret;

}


// ===== COMPILED SASS (sm_100) =====

	.target	sm_100

	.elftype	@"ET_EXEC"


//--------------------- .note.nv.tkinfo           --------------------------
	.section	.note.nv.tkinfo,"",@"SHT_NOTE"
	.sectionflags	@"SHF_NOTE_NV_TKINFO"
	.tkinfo
        /*0018*/ 	.word	0x00000002
        /*0030*/ 	.string	""
        /*0030*/ 	.string	"ptxas"
        /*0030*/ 	.string	"Cuda compilation tools, release 13.0, V13.0.88"
        /*0030*/ 	.string	"Build cuda_13.0.r13.0/compiler.36424714_0"
        /*0030*/ 	.string	"-arch sm_100 -m 64 "



//--------------------- .note.nv.cuinfo           --------------------------
	.section	.note.nv.cuinfo,"",@"SHT_NOTE"
	.sectionflags	@"SHF_NOTE_NV_CUINFO"
        /*0018*/ 	.short	0x0002
        /*001a*/ 	.short	0x0064
        /*001c*/ 	.short	0x0082
	.zero		2


//--------------------- .nv.info                  --------------------------
	.section	.nv.info,"",@"SHT_CUDA_INFO"
	.align	4


	//----- nvinfo : EIATTR_REGCOUNT
	.align		4
        /*0000*/ 	.byte	0x04, 0x2f
        /*0002*/ 	.short	(.L_1 - .L_0)
	.align		4
.L_0:
        /*0004*/ 	.word	index@(_Z4fdtdPdS_S_S_S_S_S_id)
        /*0008*/ 	.word	0x0000001c


	//----- nvinfo : EIATTR_FRAME_SIZE
	.align		4
.L_1:
        /*000c*/ 	.byte	0x04, 0x11
        /*000e*/ 	.short	(.L_3 - .L_2)
	.align		4
.L_2:
        /*0010*/ 	.word	index@(_Z4fdtdPdS_S_S_S_S_S_id)
        /*0014*/ 	.word	0x00000000


	//----- nvinfo : EIATTR_MIN_STACK_SIZE
	.align		4
.L_3:
        /*0018*/ 	.byte	0x04, 0x12
        /*001a*/ 	.short	(.L_5 - .L_4)
	.align		4
.L_4:
        /*001c*/ 	.word	index@(_Z4fdtdPdS_S_S_S_S_S_id)
        /*0020*/ 	.word	0x00000000
.L_5:


//--------------------- .nv.compat                --------------------------
	.section	.nv.compat,"",@"SHT_CUDA_COMPAT_INFO"
	.align	4
        /*0000*/ 	.byte	0x02, 0x09, 0x00, 0x00, 0x02, 0x02, 0x01, 0x00, 0x02, 0x05, 0x05, 0x00, 0x03, 0x07, 0x01, 0x01
        /*0010*/ 	.byte	0x02, 0x03, 0x00, 0x00, 0x02, 0x06, 0x01, 0x00, 0x04, 0x0b, 0x08, 0x00, 0x01, 0x00, 0x00, 0x00
        /*0020*/ 	.byte	0x00, 0x00, 0x00, 0x00


//--------------------- .nv.info._Z4fdtdPdS_S_S_S_S_S_id --------------------------
	.section	.nv.info._Z4fdtdPdS_S_S_S_S_S_id,"",@"SHT_CUDA_INFO"
	.sectionflags	@""
	.align	4


	//----- nvinfo : EIATTR_CUDA_API_VERSION
	.align		4
        /*0000*/ 	.byte	0x04, 0x37
        /*0002*/ 	.short	(.L_7 - .L_6)
.L_6:
        /*0004*/ 	.word	0x00000082


	//----- nvinfo : EIATTR_KPARAM_INFO
	.align		4
.L_7:
        /*0008*/ 	.byte	0x04, 0x17
        /*000a*/ 	.short	(.L_9 - .L_8)
.L_8:
        /*000c*/ 	.word	0x00000000
        /*0010*/ 	.short	0x0008
        /*0012*/ 	.short	0x0040
        /*0014*/ 	.byte	0x00, 0xf0, 0x21, 0x00


	//----- nvinfo : EIATTR_KPARAM_INFO
	.align		4
.L_9:
        /*0018*/ 	.byte	0x04, 0x17
        /*001a*/ 	.short	(.L_11 - .L_10)
.L_10:
        /*001c*/ 	.word	0x00000000
        /*0020*/ 	.short	0x0007
        /*0022*/ 	.short	0x0038
        /*0024*/ 	.byte	0x00, 0xf0, 0x11, 0x00


	//----- nvinfo : EIATTR_KPARAM_INFO
	.align		4
.L_11:
        /*0028*/ 	.byte	0x04, 0x17
        /*002a*/ 	.short	(.L_13 - .L_12)
.L_12:
        /*002c*/ 	.word	0x00000000
        /*0030*/ 	.short	0x0006
        /*0032*/ 	.short	0x0030
        /*0034*/ 	.byte	0x00, 0xf5, 0x21, 0x00


	//----- nvinfo : EIATTR_KPARAM_INFO
	.align		4
.L_13:
        /*0038*/ 	.byte	0x04, 0x17
        /*003a*/ 	.short	(.L_15 - .L_14)
.L_14:
        /*003c*/ 	.word	0x00000000
        /*0040*/ 	.short	0x0005
        /*0042*/ 	.short	0x0028
        /*0044*/ 	.byte	0x00, 0xf5, 0x21, 0x00


	//----- nvinfo : EIATTR_KPARAM_INFO
	.align		4
.L_15:
        /*0048*/ 	.byte	0x04, 0x17
        /*004a*/ 	.short	(.L_17 - .L_16)
.L_16:
        /*004c*/ 	.word	0x00000000
        /*0050*/ 	.short	0x0004
        /*0052*/ 	.short	0x0020
        /*0054*/ 	.byte	0x00, 0xf5, 0x21, 0x00


	//----- nvinfo : EIATTR_KPARAM_INFO
	.align		4
.L_17:
        /*0058*/ 	.byte	0x04, 0x17
        /*005a*/ 	.short	(.L_19 - .L_18)
.L_18:
        /*005c*/ 	.word	0x00000000
        /*0060*/ 	.short	0x0003
        /*0062*/ 	.short	0x0018
        /*0064*/ 	.byte	0x00, 0xf5, 0x21, 0x00


	//----- nvinfo : EIATTR_KPARAM_INFO
	.align		4
.L_19:
        /*0068*/ 	.byte	0x04, 0x17
        /*006a*/ 	.short	(.L_21 - .L_20)
.L_20:
        /*006c*/ 	.word	0x00000000
        /*0070*/ 	.short	0x0002
        /*0072*/ 	.short	0x0010
        /*0074*/ 	.byte	0x00, 0xf5, 0x21, 0x00


	//----- nvinfo : EIATTR_KPARAM_INFO
	.align		4
.L_21:
        /*0078*/ 	.byte	0x04, 0x17
        /*007a*/ 	.short	(.L_23 - .L_22)
.L_22:
        /*007c*/ 	.word	0x00000000
        /*0080*/ 	.short	0x0001
        /*0082*/ 	.short	0x0008
        /*0084*/ 	.byte	0x00, 0xf5, 0x21, 0x00


	//----- nvinfo : EIATTR_KPARAM_INFO
	.align		4
.L_23:
        /*0088*/ 	.byte	0x04, 0x17
        /*008a*/ 	.short	(.L_25 - .L_24)
.L_24:
        /*008c*/ 	.word	0x00000000
        /*0090*/ 	.short	0x0000
        /*0092*/ 	.short	0x0000
        /*0094*/ 	.byte	0x00, 0xf5, 0x21, 0x00


	//----- nvinfo : EIATTR_SPARSE_MMA_MASK
	.align		4
.L_25:
        /*0098*/ 	.byte	0x03, 0x50
        /*009a*/ 	.short	0x0000


	//----- nvinfo : EIATTR_MAXREG_COUNT
	.align		4
        /*009c*/ 	.byte	0x03, 0x1b
        /*009e*/ 	.short	0x00ff


	//----- nvinfo : EIATTR_MERCURY_ISA_VERSION
	.align		4
        /*00a0*/ 	.byte	0x03, 0x5f
        /*00a2*/ 	.short	0x0101


	//----- nvinfo : EIATTR_VRC_CTA_INIT_COUNT
	.align		4
        /*00a4*/ 	.byte	0x02, 0x4a
	.zero		1
	.zero		1


	//----- nvinfo : EIATTR_EXIT_INSTR_OFFSETS
	.align		4
        /*00a8*/ 	.byte	0x04, 0x1c
        /*00aa*/ 	.short	(.L_27 - .L_26)


	//   ....[0]....
.L_26:
        /*00ac*/ 	.word	0x00000370


	//   ....[1]....
        /*00b0*/ 	.word	0x00000410


	//----- nvinfo : EIATTR_CBANK_PARAM_SIZE
	.align		4
.L_27:
        /*00b4*/ 	.byte	0x03, 0x19
        /*00b6*/ 	.short	0x0048


	//----- nvinfo : EIATTR_PARAM_CBANK
	.align		4
        /*00b8*/ 	.byte	0x04, 0x0a
        /*00ba*/ 	.short	(.L_29 - .L_28)
	.align		4
.L_28:
        /*00bc*/ 	.word	index@(.nv.constant0._Z4fdtdPdS_S_S_S_S_S_id)
        /*00c0*/ 	.short	0x0380
        /*00c2*/ 	.short	0x0048


	//----- nvinfo : EIATTR_SW_WAR
	.align		4
.L_29:
        /*00c4*/ 	.byte	0x04, 0x36
        /*00c6*/ 	.short	(.L_31 - .L_30)
.L_30:
        /*00c8*/ 	.word	0x00000008
.L_31:


//--------------------- .nv.callgraph             --------------------------
	.section	.nv.callgraph,"",@"SHT_CUDA_CALLGRAPH"
	.align	4
	.sectionentsize	8
	.align		4
        /*0000*/ 	.word	0x00000000
	.align		4
        /*0004*/ 	.word	0xffffffff
	.align		4
        /*0008*/ 	.word	0x00000000
	.align		4
        /*000c*/ 	.word	0xfffffffe
	.align		4
        /*0010*/ 	.word	0x00000000
	.align		4
        /*0014*/ 	.word	0xfffffffd
	.align		4
        /*0018*/ 	.word	0x00000000
	.align		4
        /*001c*/ 	.word	0xfffffffc


//--------------------- .text._Z4fdtdPdS_S_S_S_S_S_id --------------------------
	.section	.text._Z4fdtdPdS_S_S_S_S_S_id,"ax",@progbits
	.align	128
        .global         _Z4fdtdPdS_S_S_S_S_S_id
        .type           _Z4fdtdPdS_S_S_S_S_S_id,@function
        .size           _Z4fdtdPdS_S_S_S_S_S_id,(.L_x_1 - _Z4fdtdPdS_S_S_S_S_S_id)
        .other          _Z4fdtdPdS_S_S_S_S_S_id,@"STO_CUDA_ENTRY STV_DEFAULT"
_Z4fdtdPdS_S_S_S_S_S_id:
.text._Z4fdtdPdS_S_S_S_S_S_id:
[----:B------:R-:W-:Y:S01]  /*0000*/  LDC R1, c[0x0][0x37c] ;  /* 0x0000df00ff017b82 */ /* 0x000fe20000000800 */
[----:B------:R-:W0:Y:S01]  /*0010*/  S2R R0, SR_TID.X ;  /* 0x0000000000007919 */ /* 0x000e220000002100 */
[----:B------:R-:W1:Y:S06]  /*0020*/  LDCU.64 UR4, c[0x0][0x358] ;  /* 0x00006b00ff0477ac */ /* 0x000e6c0008000a00 */
[----:B------:R-:W2:Y:S01]  /*0030*/  LDC.64 R6, c[0x0][0x3a8] ;  /* 0x0000ea00ff067b82 */ /* 0x000ea20000000a00 */
[----:B------:R-:W3:Y:S07]  /*0040*/  LDCU.64 UR6, c[0x0][0x3c0] ;  /* 0x00007800ff0677ac */ /* 0x000eee0008000a00 */
[----:B------:R-:W4:Y:S08]  /*0050*/  LDC.64 R16, c[0x0][0x3a8] ;  /* 0x0000ea00ff107b82 */ /* 0x000f300000000a00 */
[----:B------:R-:W5:Y:S01]  /*0060*/  LDC R25, c[0x0][0x3b8] ;  /* 0x0000ee00ff197b82 */ /* 0x000f620000000800 */
[----:B0-----:R-:W-:-:S13]  /*0070*/  ISETP.NE.AND P0, PT, R0, RZ, PT ;  /* 0x000000ff0000720c */ /* 0x001fda0003f05270 */
[----:B------:R-:W0:Y:S01]  /*0080*/  @P0 LDC.64 R10, c[0x0][0x388] ;  /* 0x0000e200ff0a0b82 */ /* 0x000e220000000a00 */
[----:B------:R-:W-:-:S07]  /*0090*/  @P0 IADD3 R9, PT, PT, R0, -0x1, RZ ;  /* 0xffffffff00090810 */ /* 0x000fce0007ffe0ff */
[----:B------:R-:W3:Y:S08]  /*00a0*/  @P0 LDC.64 R4, c[0x0][0x3a8] ;  /* 0x0000ea00ff040b82 */ /* 0x000ef00000000a00 */
[----:B------:R-:W5:Y:S01]  /*00b0*/  @P0 LDC.64 R14, c[0x0][0x3b0] ;  /* 0x0000ec00ff0e0b82 */ /* 0x000f620000000a00 */
[----:B0-----:R-:W-:-:S04]  /*00c0*/  @P0 IMAD.WIDE.U32 R8, R9, 0x8, R10 ;  /* 0x0000000809080825 */ /* 0x001fc800078e000a */
[C---:B------:R-:W-:Y:S02]  /*00d0*/  @P0 IMAD.WIDE.U32 R10, R0.reuse, 0x8, R10 ;  /* 0x00000008000a0825 */ /* 0x040fe400078e000a */
[----:B-1----:R-:W2:Y:S04]  /*00e0*/  @P0 LDG.E.64 R8, desc[UR4][R8.64] ;  /* 0x0000000408080981 */ /* 0x002ea8000c1e1b00 */
[----:B------:R-:W2:Y:S01]  /*00f0*/  @P0 LDG.E.64 R10, desc[UR4][R10.64] ;  /* 0x000000040a0a0981 */ /* 0x000ea2000c1e1b00 */
[----:B---3--:R-:W-:-:S05]  /*0100*/  @P0 IMAD.WIDE.U32 R4, R0, 0x8, R4 ;  /* 0x0000000800040825 */ /* 0x008fca00078e0004 */
[----:B------:R-:W3:Y:S01]  /*0110*/  @P0 LDG.E.64 R2, desc[UR4][R4.64] ;  /* 0x0000000404020981 */ /* 0x000ee2000c1e1b00 */
[----:B--2---:R-:W-:Y:S01]  /*0120*/  @P0 DADD R12, R8, -R10 ;  /* 0x00000000080c0229 */ /* 0x004fe2000000080a */
[----:B------:R-:W0:Y:S07]  /*0130*/  @P0 LDC.64 R10, c[0x0][0x398] ;  /* 0x0000e600ff0a0b82 */ /* 0x000e2e0000000a00 */
[----:B---3--:R-:W-:-:S07]  /*0140*/  @P0 DFMA R12, R12, 0.5, R2 ;  /* 0x3fe000000c0c082b */ /* 0x008fce0000000002 */
[----:B------:R1:W-:Y:S04]  /*0150*/  @P0 STG.E.64 desc[UR4][R4.64], R12 ;  /* 0x0000000c04000986 */ /* 0x0003e8000c101b04 */
[----:B------:R-:W2:Y:S01]  /*0160*/  LDG.E.64 R2, desc[UR4][R6.64+0x28] ;  /* 0x0000280406027981 */ /* 0x000ea2000c1e1b00 */
[C---:B----4-:R-:W-:Y:S02]  /*0170*/  @P0 IMAD.WIDE.U32 R18, R0.reuse, 0x8, R16 ;  /* 0x0000000800120825 */ /* 0x050fe400078e0010 */
[----:B------:R-:W3:Y:S02]  /*0180*/  LDC.64 R16, c[0x0][0x3a0] ;  /* 0x0000e800ff107b82 */ /* 0x000ee40000000a00 */
[----:B0-----:R-:W-:-:S06]  /*0190*/  @P0 IMAD.WIDE.U32 R10, R0, 0x8, R10 ;  /* 0x00000008000a0825 */ /* 0x001fcc00078e000a */
[----:B-1----:R-:W0:Y:S01]  /*01a0*/  LDC.64 R4, c[0x0][0x380] ;  /* 0x0000e000ff047b82 */ /* 0x002e220000000a00 */
[----:B--2---:R-:W-:Y:S01]  /*01b0*/  DADD R8, R2, UR6 ;  /* 0x0000000602087e29 */ /* 0x004fe20008000000 */
[----:B-----5:R-:W-:-:S06]  /*01c0*/  @P0 IMAD.WIDE.U32 R2, R0, 0x8, R14 ;  /* 0x0000000800020825 */ /* 0x020fcc00078e000e */
[----:B------:R1:W-:Y:S04]  /*01d0*/  STG.E.64 desc[UR4][R6.64+0x28], R8 ;  /* 0x0000280806007986 */ /* 0x0003e8000c101b04 */
[----:B------:R-:W2:Y:S04]  /*01e0*/  @P0 LDG.E.64 R14, desc[UR4][R18.64] ;  /* 0x00000004120e0981 */ /* 0x000ea8000c1e1b00 */
[----:B------:R-:W2:Y:S04]  /*01f0*/  @P0 LDG.E.64 R12, desc[UR4][R2.64] ;  /* 0x00000004020c0981 */ /* 0x000ea8000c1e1b00 */
[----:B------:R-:W4:Y:S01]  /*0200*/  @P0 LDG.E.64 R10, desc[UR4][R10.64] ;  /* 0x000000040a0a0981 */ /* 0x000f22000c1e1b00 */
[----:B---3--:R-:W-:Y:S01]  /*0210*/  @P0 IMAD.WIDE.U32 R16, R0, 0x8, R16 ;  /* 0x0000000800100825 */ /* 0x008fe200078e0010 */
[----:B--2---:R-:W-:-:S03]  /*0220*/  @P0 DADD R12, R14, -R12 ;  /* 0x000000000e0c0229 */ /* 0x004fc6000000080c */
[----:B0-----:R-:W-:-:S05]  /*0230*/  @P0 IMAD.WIDE.U32 R14, R0, 0x8, R4 ;  /* 0x00000008000e0825 */ /* 0x001fca00078e0004 */
[----:B----4-:R-:W-:-:S07]  /*0240*/  @P0 DMUL R12, R10, R12 ;  /* 0x0000000c0a0c0228 */ /* 0x010fce0000000000 */
[----:B------:R0:W-:Y:S04]  /*0250*/  @P0 STG.E.64 desc[UR4][R14.64], R12 ;  /* 0x0000000c0e000986 */ /* 0x0001e8000c101b04 */
[----:B-1----:R-:W2:Y:S04]  /*0260*/  @P0 LDG.E.64 R8, desc[UR4][R2.64] ;  /* 0x0000000402080981 */ /* 0x002ea8000c1e1b00 */
[----:B------:R-:W2:Y:S01]  /*0270*/  @P0 LDG.E.64 R16, desc[UR4][R16.64] ;  /* 0x0000000410100981 */ /* 0x000ea2000c1e1b00 */
[----:B------:R-:W1:Y:S08]  /*0280*/  LDC.64 R6, c[0x0][0x390] ;  /* 0x0000e400ff067b82 */ /* 0x000e700000000a00 */
[----:B------:R-:W3:Y:S01]  /*0290*/  LDC.64 R18, c[0x0][0x380] ;  /* 0x0000e000ff127b82 */ /* 0x000ee20000000a00 */
[----:B--2---:R-:W-:-:S07]  /*02a0*/  @P0 DFMA R8, R12, R16, R8 ;  /* 0x000000100c08022b */ /* 0x004fce0000000008 */
[----:B------:R2:W-:Y:S04]  /*02b0*/  @P0 STG.E.64 desc[UR4][R2.64], R8 ;  /* 0x0000000802000986 */ /* 0x0005e8000c101b04 */
[----:B-1----:R-:W4:Y:S04]  /*02c0*/  LDG.E.64 R10, desc[UR4][R6.64] ;  /* 0x00000004060a7981 */ /* 0x002f28000c1e1b00 */
[----:B---3--:R-:W3:Y:S01]  /*02d0*/  LDG.E.64 R20, desc[UR4][R18.64+0x8] ;  /* 0x0000080412147981 */ /* 0x008ee2000c1e1b00 */
[C---:B------:R-:W-:Y:S01]  /*02e0*/  IMAD.WIDE R22, R25.reuse, 0x8, R4 ;  /* 0x0000000819167825 */ /* 0x040fe200078e0204 */
[----:B------:R-:W-:-:S04]  /*02f0*/  IADD3 R17, PT, PT, R25, -0x1, RZ ;  /* 0xffffffff19117810 */ /* 0x000fc80007ffe0ff */
[----:B------:R-:W-:Y:S01]  /*0300*/  ISETP.GE.AND P0, PT, R0, R17, PT ;  /* 0x000000110000720c */ /* 0x000fe20003f06270 */
[----:B----4-:R2:W-:Y:S04]  /*0310*/  STG.E.64 desc[UR4][R18.64], R10 ;  /* 0x0000000a12007986 */ /* 0x0105e8000c101b04 */
[----:B---3--:R2:W-:Y:S04]  /*0320*/  STG.E.64 desc[UR4][R6.64], R20 ;  /* 0x0000001406007986 */ /* 0x0085e8000c101b04 */
[----:B0-----:R-:W3:Y:S04]  /*0330*/  LDG.E.64 R12, desc[UR4][R6.64+0x8] ;  /* 0x00000804060c7981 */ /* 0x001ee8000c1e1b00 */
[----:B------:R-:W4:Y:S04]  /*0340*/  LDG.E.64 R14, desc[UR4][R22.64+-0x10] ;  /* 0xfffff004160e7981 */ /* 0x000f28000c1e1b00 */
[----:B---3--:R2:W-:Y:S04]  /*0350*/  STG.E.64 desc[UR4][R22.64+-0x8], R12 ;  /* 0xfffff80c16007986 */ /* 0x0085e8000c101b04 */
[----:B----4-:R2:W-:Y:S01]  /*0360*/  STG.E.64 desc[UR4][R6.64+0x8], R14 ;  /* 0x0000080e06007986 */ /* 0x0105e2000c101b04 */
[----:B------:R-:W-:Y:S05]  /*0370*/  @P0 EXIT ;  /* 0x000000000000094d */ /* 0x000fea0003800000 */
[----:B--2---:R-:W0:Y:S01]  /*0380*/  LDC.64 R2, c[0x0][0x388] ;  /* 0x0000e200ff027b82 */ /* 0x004e220000000a00 */
[----:B------:R-:W-:-:S05]  /*0390*/  IMAD.WIDE.U32 R10, R0, 0x8, R4 ;  /* 0x00000008000a7825 */ /* 0x000fca00078e0004 */
[----:B------:R-:W2:Y:S04]  /*03a0*/  LDG.E.64 R4, desc[UR4][R10.64] ;  /* 0x000000040a047981 */ /* 0x000ea8000c1e1b00 */
[----:B------:R-:W2:Y:S01]  /*03b0*/  LDG.E.64 R6, desc[UR4][R10.64+0x8] ;  /* 0x000008040a067981 */ /* 0x000ea2000c1e1b00 */
[----:B0-----:R-:W-:-:S05]  /*03c0*/  IMAD.WIDE.U32 R8, R0, 0x8, R2 ;  /* 0x0000000800087825 */ /* 0x001fca00078e0002 */
[----:B------:R-:W3:Y:S01]  /*03d0*/  LDG.E.64 R2, desc[UR4][R8.64] ;  /* 0x0000000408027981 */ /* 0x000ee2000c1e1b00 */
[----:B--2---:R-:W-:-:S08]  /*03e0*/  DADD R4, R4, -R6 ;  /* 0x0000000004047229 */ /* 0x004fd00000000806 */
[----:B---3--:R-:W-:-:S07]  /*03f0*/  DFMA R2, R4, 0.5, R2 ;  /* 0x3fe000000402782b */ /* 0x008fce0000000002 */
[----:B------:R-:W-:Y:S01]  /*0400*/  STG.E.64 desc[UR4][R8.64], R2 ;  /* 0x0000000208007986 */ /* 0x000fe2000c101b04 */
[----:B------:R-:W-:Y:S05]  /*0410*/  EXIT ;  /* 0x000000000000794d */ /* 0x000fea0003800000 */
.L_x_0:
[----:B------:R-:W-:-:S00]  /*0420*/  BRA `(.L_x_0) ;  /* 0xfffffffc00fc7947 */ /* 0x000fc0000383ffff */
[----:B------:R-:W-:-:S00]  /*0430*/  NOP ;  /* 0x0000000000007918 */ /* 0x000fc00000000000 */
        /* <DEDUP_REMOVED lines=12> */
.L_x_1:


//--------------------- .nv.shared.reserved.0     --------------------------
	.section	.nv.shared.reserved.0,"aw",@nobits
	.weak		__nv_reservedSMEM_offset_0_alias
	.size		__nv_reservedSMEM_offset_0_alias, 0, 64
	.other		__nv_reservedSMEM_offset_0_alias,@"STO_CUDA_RESERVED_SHARED STV_DEFAULT"
__nv_reservedSMEM_offset_0_alias:
	.zero		0
	.zero		64


//--------------------- .nv.constant0._Z4fdtdPdS_S_S_S_S_S_id --------------------------
	.section	.nv.constant0._Z4fdtdPdS_S_S_S_S_S_id,"a",@progbits
	.sectionflags	@""
	.align	4
.nv.constant0._Z4fdtdPdS_S_S_S_S_S_id:
	.zero		968


//--------------------- SYMBOLS --------------------------

	.type		.nv.reservedSmem.offset0,@object
	.size		.nv.reservedSmem.offset0,0x4
